	.headerflags	@"EF_CUDA_TEXMODE_UNIFIED EF_CUDA_64BIT_ADDRESS EF_CUDA_ACCELERATORS EF_CUDA_SM90 EF_CUDA_VIRTUAL_SM(EF_CUDA_SM90)"
	.elftype	@"ET_EXEC"


//--------------------- .nv.info                  --------------------------
	.section	.nv.info,"",@"SHT_CUDA_INFO"
	.align	4


	//----- nvinfo : EIATTR_REGCOUNT
	.align		4
        /*0000*/ 	.byte	0x04, 0x2f
        /*0002*/ 	.short	(.L_1 - .L_0)
	.align		4
.L_0:
        /*0004*/ 	.word	index@(triton_poi_fused__unsafe_index_add_mul_sub_22)
        /*0008*/ 	.word	0x00000014


	//----- nvinfo : EIATTR_MIN_STACK_SIZE
	.align		4
.L_1:
        /*000c*/ 	.byte	0x04, 0x12
        /*000e*/ 	.short	(.L_3 - .L_2)
	.align		4
.L_2:
        /*0010*/ 	.word	index@(triton_poi_fused__unsafe_index_add_mul_sub_22)
        /*0014*/ 	.word	0x00000000


	//----- nvinfo : EIATTR_FRAME_SIZE
	.align		4
.L_3:
        /*0018*/ 	.byte	0x04, 0x11
        /*001a*/ 	.short	(.L_5 - .L_4)
	.align		4
.L_4:
        /*001c*/ 	.word	index@(triton_poi_fused__unsafe_index_add_mul_sub_22)
        /*0020*/ 	.word	0x00000000


	//----- nvinfo : EIATTR_MIN_STACK_SIZE
	.align		4
.L_5:
        /*0024*/ 	.byte	0x04, 0x12
        /*0026*/ 	.short	(.L_7 - .L_6)
	.align		4
.L_6:
        /*0028*/ 	.word	index@(triton_poi_fused__unsafe_index_add_mul_sub_22)
        /*002c*/ 	.word	0x00000000
.L_7:


//--------------------- .nv.info.triton_poi_fused__unsafe_index_add_mul_sub_22 --------------------------
	.section	.nv.info.triton_poi_fused__unsafe_index_add_mul_sub_22,"",@"SHT_CUDA_INFO"
	.sectionflags	@""
	.align	4


	//----- nvinfo : EIATTR_CUDA_API_VERSION
	.align		4
        /*0000*/ 	.byte	0x04, 0x37
        /*0002*/ 	.short	(.L_9 - .L_8)
.L_8:
        /*0004*/ 	.word	0x0000007c


	//----- nvinfo : EIATTR_KPARAM_INFO
	.align		4
.L_9:
        /*0008*/ 	.byte	0x04, 0x17
        /*000a*/ 	.short	(.L_11 - .L_10)
.L_10:
        /*000c*/ 	.word	0x00000000
        /*0010*/ 	.short	0x0006
        /*0012*/ 	.short	0x0030
        /*0014*/ 	.byte	0x00, 0xf0, 0x11, 0x00


	//----- nvinfo : EIATTR_KPARAM_INFO
	.align		4
.L_11:
        /*0018*/ 	.byte	0x04, 0x17
        /*001a*/ 	.short	(.L_13 - .L_12)
.L_12:
        /*001c*/ 	.word	0x00000000
        /*0020*/ 	.short	0x0005
        /*0022*/ 	.short	0x0028
        /*0024*/ 	.byte	0x00, 0xf4, 0x21, 0x00


	//----- nvinfo : EIATTR_KPARAM_INFO
	.align		4
.L_13:
        /*0028*/ 	.byte	0x04, 0x17
        /*002a*/ 	.short	(.L_15 - .L_14)
.L_14:
        /*002c*/ 	.word	0x00000000
        /*0030*/ 	.short	0x0004
        /*0032*/ 	.short	0x0020
        /*0034*/ 	.byte	0x00, 0xf4, 0x21, 0x00


	//----- nvinfo : EIATTR_KPARAM_INFO
	.align		4
.L_15:
        /*0038*/ 	.byte	0x04, 0x17
        /*003a*/ 	.short	(.L_17 - .L_16)
.L_16:
        /*003c*/ 	.word	0x00000000
        /*0040*/ 	.short	0x0003
        /*0042*/ 	.short	0x0018
        /*0044*/ 	.byte	0x00, 0xf4, 0x21, 0x00


	//----- nvinfo : EIATTR_KPARAM_INFO
	.align		4
.L_17:
        /*0048*/ 	.byte	0x04, 0x17
        /*004a*/ 	.short	(.L_19 - .L_18)
.L_18:
        /*004c*/ 	.word	0x00000000
        /*0050*/ 	.short	0x0002
        /*0052*/ 	.short	0x0010
        /*0054*/ 	.byte	0x00, 0xf4, 0x21, 0x00


	//----- nvinfo : EIATTR_KPARAM_INFO
	.align		4
.L_19:
        /*0058*/ 	.byte	0x04, 0x17
        /*005a*/ 	.short	(.L_21 - .L_20)
.L_20:
        /*005c*/ 	.word	0x00000000
        /*0060*/ 	.short	0x0001
        /*0062*/ 	.short	0x0008
        /*0064*/ 	.byte	0x00, 0xf4, 0x21, 0x00


	//----- nvinfo : EIATTR_KPARAM_INFO
	.align		4
.L_21:
        /*0068*/ 	.byte	0x04, 0x17
        /*006a*/ 	.short	(.L_23 - .L_22)
.L_22:
        /*006c*/ 	.word	0x00000000
        /*0070*/ 	.short	0x0000
        /*0072*/ 	.short	0x0000
        /*0074*/ 	.byte	0x00, 0xf4, 0x21, 0x00


	//----- nvinfo : EIATTR_SPARSE_MMA_MASK
	.align		4
.L_23:
        /*0078*/ 	.byte	0x03, 0x50
        /*007a*/ 	.short	0x0000


	//----- nvinfo : EIATTR_MAXREG_COUNT
	.align		4
        /*007c*/ 	.byte	0x03, 0x1b
        /*007e*/ 	.short	0x00ff


	//----- nvinfo : EIATTR_EXIT_INSTR_OFFSETS
	.align		4
        /*0080*/ 	.byte	0x04, 0x1c
        /*0082*/ 	.short	(.L_25 - .L_24)


	//   ....[0]....
.L_24:
        /*0084*/ 	.word	0x00000400


	//   ....[1]....
        /*0088*/ 	.word	0x00000420


	//----- nvinfo : EIATTR_REQNTID
	.align		4
.L_25:
        /*008c*/ 	.byte	0x04, 0x10
        /*008e*/ 	.short	(.L_27 - .L_26)
.L_26:
        /*0090*/ 	.word	0x00000080
        /*0094*/ 	.word	0x00000001
        /*0098*/ 	.word	0x00000001


	//----- nvinfo : EIATTR_CBANK_PARAM_SIZE
	.align		4
.L_27:
        /*009c*/ 	.byte	0x03, 0x19
        /*009e*/ 	.short	0x0034


	//----- nvinfo : EIATTR_PARAM_CBANK
	.align		4
        /*00a0*/ 	.byte	0x04, 0x0a
        /*00a2*/ 	.short	(.L_29 - .L_28)
	.align		4
.L_28:
        /*00a4*/ 	.word	index@(.nv.constant0.triton_poi_fused__unsafe_index_add_mul_sub_22)
        /*00a8*/ 	.short	0x0210
        /*00aa*/ 	.short	0x0034


	//----- nvinfo : EIATTR_SW_WAR
	.align		4
.L_29:
        /*00ac*/ 	.byte	0x04, 0x36
        /*00ae*/ 	.short	(.L_31 - .L_30)
.L_30:
        /*00b0*/ 	.word	0x00000008
.L_31:


//--------------------- .nv.callgraph             --------------------------
	.section	.nv.callgraph,"",@"SHT_CUDA_CALLGRAPH"
	.align	4
	.sectionentsize	8
	.align		4
        /*0000*/ 	.word	0x00000000
	.align		4
        /*0004*/ 	.word	0xffffffff
	.align		4
        /*0008*/ 	.word	0x00000000
	.align		4
        /*000c*/ 	.word	0xfffffffe
	.align		4
        /*0010*/ 	.word	0x00000000
	.align		4
        /*0014*/ 	.word	0xfffffffd
	.align		4
        /*0018*/ 	.word	0x00000000
	.align		4
        /*001c*/ 	.word	0xfffffffc


//--------------------- .text.triton_poi_fused__unsafe_index_add_mul_sub_22 --------------------------
	.section	.text.triton_poi_fused__unsafe_index_add_mul_sub_22,"ax",@progbits
	.align	128
        .global         triton_poi_fused__unsafe_index_add_mul_sub_22
        .type           triton_poi_fused__unsafe_index_add_mul_sub_22,@function
        .size           triton_poi_fused__unsafe_index_add_mul_sub_22,(.L_x_1 - triton_poi_fused__unsafe_index_add_mul_sub_22)
        .other          triton_poi_fused__unsafe_index_add_mul_sub_22,@"STO_CUDA_ENTRY STV_DEFAULT"
triton_poi_fused__unsafe_index_add_mul_sub_22:
.text.triton_poi_fused__unsafe_index_add_mul_sub_22:
[----:B------:R-:W0:Y:S02]  /*0000*/  LDC R1, c[0x0][0x28] ;  /* 0x00000a00ff017b82 */ /* 0x000e240000000800 */
[----:B------:R-:W1:Y:S01]  /*0010*/  S2R R3, SR_TID.X ;  /* 0x0000000000037919 */ /* 0x000e620000002100 */
[----:B------:R-:W2:Y:S01]  /*0020*/  LDC.64 R12, c[0x0][0x210] ;  /* 0x00008400ff0c7b82 */ /* 0x000ea20000000a00 */
[----:B------:R-:W-:Y:S01]  /*0030*/  CS2R R8, SRZ ;  /* 0x0000000000087805 */ /* 0x000fe2000001ff00 */
[----:B------:R-:W-:Y:S01]  /*0040*/  ULDC.64 UR4, c[0x0][0x208] ;  /* 0x0000820000047ab9 */ /* 0x000fe20000000a00 */
[----:B------:R-:W3:Y:S05]  /*0050*/  S2R R4, SR_CTAID.X ;  /* 0x0000000000047919 */ /* 0x000eea0000002500 */
[----:B------:R-:W4:Y:S01]  /*0060*/  LDC.64 R14, c[0x0][0x228] ;  /* 0x00008a00ff0e7b82 */ /* 0x000f220000000a00 */
[----:B------:R-:W-:Y:S01]  /*0070*/  CS2R R10, SRZ ;  /* 0x00000000000a7805 */ /* 0x000fe2000001ff00 */
[----:B------:R-:W-:Y:S01]  /*0080*/  ULDC.64 UR6, c[0x0][0x220] ;  /* 0x0000880000067ab9 */ /* 0x000fe20000000a00 */
[----:B-1----:R-:W-:-:S05]  /*0090*/  LOP3.LUT R3, R3, 0x7f, RZ, 0xc0, !PT ;  /* 0x0000007f03037812 */ /* 0x002fca00078ec0ff */
[----:B---3--:R-:W-:-:S05]  /*00a0*/  IMAD R0, R4, 0x80, R3 ;  /* 0x0000008004007824 */ /* 0x008fca00078e0203 */
[----:B------:R-:W-:Y:S02]  /*00b0*/  SHF.R.S32.HI R3, RZ, 0x1f, R0 ;  /* 0x0000001fff037819 */ /* 0x000fe40000011400 */
[----:B------:R-:W-:Y:S02]  /*00c0*/  ISETP.GE.AND P0, PT, R0, 0xc00, PT ;  /* 0x00000c000000780c */ /* 0x000fe40003f06270 */
[----:B------:R-:W-:Y:S02]  /*00d0*/  LEA.HI R5, R3, R0, RZ, 0x3 ;  /* 0x0000000003057211 */ /* 0x000fe400078f18ff */
[----:B------:R-:W1:Y:S02]  /*00e0*/  LDC.64 R2, c[0x0][0x218] ;  /* 0x00008600ff027b82 */ /* 0x000e640000000a00 */
[----:B------:R-:W-:Y:S02]  /*00f0*/  SHF.R.S32.HI R6, RZ, 0x3, R5 ;  /* 0x00000003ff067819 */ /* 0x000fe40000011405 */
[----:B------:R-:W-:-:S02]  /*0100*/  LOP3.LUT R5, R5, 0xfffffff8, RZ, 0xc0, !PT ;  /* 0xfffffff805057812 */ /* 0x000fc400078ec0ff */
[----:B------:R-:W-:-:S04]  /*0110*/  LEA.HI R7, R6, R6, RZ, 0x3 ;  /* 0x0000000606077211 */ /* 0x000fc800078f18ff */
[----:B------:R-:W-:-:S05]  /*0120*/  LOP3.LUT R7, R7, 0xfffffff8, RZ, 0xc0, !PT ;  /* 0xfffffff807077812 */ /* 0x000fca00078ec0ff */
[----:B------:R-:W-:-:S04]  /*0130*/  IMAD.IADD R7, R6, 0x1, -R7 ;  /* 0x0000000106077824 */ /* 0x000fc800078e0a07 */
[----:B--2---:R-:W-:-:S05]  /*0140*/  IMAD.WIDE R12, R7, 0x8, R12 ;  /* 0x00000008070c7825 */ /* 0x004fca00078e020c */
[----:B------:R-:W2:Y:S01]  /*0150*/  @!P0 LDG.E.EL.64 R8, desc[UR4][R12.64] ;  /* 0x000000040c088981 */ /* 0x000ea2000c2e1b00 */
[----:B------:R-:W-:Y:S01]  /*0160*/  IMAD.IADD R5, R0, 0x1, -R5 ;  /* 0x0000000100057824 */ /* 0x000fe200078e0a05 */
[----:B------:R-:W-:-:S03]  /*0170*/  CS2R R6, SRZ ;  /* 0x0000000000067805 */ /* 0x000fc6000001ff00 */
[----:B-1----:R-:W-:-:S04]  /*0180*/  IMAD.WIDE R2, R5, 0x8, R2 ;  /* 0x0000000805027825 */ /* 0x002fc800078e0202 */
[C---:B----4-:R-:W-:Y:S01]  /*0190*/  IMAD.WIDE R14, R5.reuse, 0x8, R14 ;  /* 0x00000008050e7825 */ /* 0x050fe200078e020e */
[----:B------:R1:W3:Y:S04]  /*01a0*/  @!P0 LDG.E.EL.64 R10, desc[UR4][R2.64] ;  /* 0x00000004020a8981 */ /* 0x0002e8000c2e1b00 */
[----:B------:R-:W4:Y:S01]  /*01b0*/  @!P0 LDG.E.EL.64 R6, desc[UR4][R14.64] ;  /* 0x000000040e068981 */ /* 0x000f22000c2e1b00 */
[----:B-1----:R-:W1:Y:S02]  /*01c0*/  LDC.64 R2, c[0x0][0x230] ;  /* 0x00008c00ff027b82 */ /* 0x002e640000000a00 */
[----:B-1----:R-:W-:Y:S01]  /*01d0*/  IMAD.WIDE R2, R5, 0x4, R2 ;  /* 0x0000000405027825 */ /* 0x002fe200078e0202 */
[----:B--2---:R-:W-:-:S04]  /*01e0*/  SHF.R.U32.HI R17, RZ, 0x1d, R9 ;  /* 0x0000001dff117819 */ /* 0x004fc80000011609 */
[----:B------:R-:W-:-:S04]  /*01f0*/  LOP3.LUT R17, R17, 0x4, RZ, 0xc0, !PT ;  /* 0x0000000411117812 */ /* 0x000fc800078ec0ff */
[----:B------:R-:W-:Y:S02]  /*0200*/  IADD3 R16, P1, R8, R17, RZ ;  /* 0x0000001108107210 */ /* 0x000fe40007f3e0ff */
[----:B---3--:R-:W-:Y:S02]  /*0210*/  LEA R13, P2, R10, UR6, 0x2 ;  /* 0x000000060a0d7c11 */ /* 0x008fe4000f8410ff */
[----:B------:R-:W-:Y:S01]  /*0220*/  SHF.R.U32.HI R8, RZ, 0x1b, R11 ;  /* 0x0000001bff087819 */ /* 0x000fe2000001160b */
[----:B------:R-:W-:Y:S01]  /*0230*/  IMAD.X R17, RZ, RZ, R9, P1 ;  /* 0x000000ffff117224 */ /* 0x000fe200008e0609 */
[----:B------:R-:W-:Y:S02]  /*0240*/  SHF.R.S32.HI R9, RZ, 0x18, R4 ;  /* 0x00000018ff097819 */ /* 0x000fe40000011404 */
[----:B----4-:R-:W-:Y:S02]  /*0250*/  SHF.R.U32.HI R4, RZ, 0x1b, R7 ;  /* 0x0000001bff047819 */ /* 0x010fe40000011607 */
[----:B------:R-:W-:-:S02]  /*0260*/  SGXT R9, R9, 0x1 ;  /* 0x000000010909781a */ /* 0x000fc40000000200 */
[----:B------:R-:W-:Y:S02]  /*0270*/  LEA.HI.X R10, R10, UR7, R11, 0x2, P2 ;  /* 0x000000070a0a7c11 */ /* 0x000fe400090f140b */
[C---:B------:R-:W-:Y:S01]  /*0280*/  SHF.L.U64.HI R17, R16.reuse, 0x4, R17 ;  /* 0x0000000410117819 */ /* 0x040fe20000010211 */
[----:B------:R-:W-:Y:S01]  /*0290*/  IMAD.SHL.U32 R16, R16, 0x10, RZ ;  /* 0x0000001010107824 */ /* 0x000fe200078e00ff */
[----:B------:R-:W-:Y:S02]  /*02a0*/  LEA R11, P3, R6, UR6, 0x2 ;  /* 0x00000006060b7c11 */ /* 0x000fe4000f8610ff */
[----:B------:R-:W-:Y:S02]  /*02b0*/  LOP3.LUT R4, R4, 0x10, RZ, 0xc0, !PT ;  /* 0x0000001004047812 */ /* 0x000fe400078ec0ff */
[----:B------:R-:W-:Y:S02]  /*02c0*/  LOP3.LUT R8, R8, 0x10, RZ, 0xc0, !PT ;  /* 0x0000001008087812 */ /* 0x000fe400078ec0ff */
[----:B------:R-:W-:-:S02]  /*02d0*/  LEA.HI R9, R9, R0, RZ, 0x6 ;  /* 0x0000000009097211 */ /* 0x000fc400078f30ff */
[----:B------:R-:W-:Y:S02]  /*02e0*/  LEA.HI.X R7, R6, UR7, R7, 0x2, P3 ;  /* 0x0000000706077c11 */ /* 0x000fe400098f1407 */
[C---:B------:R-:W-:Y:S02]  /*02f0*/  IADD3 R6, P3, P4, R16.reuse, R11, R4 ;  /* 0x0000000b10067210 */ /* 0x040fe40007c7e004 */
[----:B------:R-:W-:Y:S02]  /*0300*/  IADD3 R8, P2, P1, R16, R13, R8 ;  /* 0x0000000d10087210 */ /* 0x000fe4000795e008 */
[----:B------:R-:W-:Y:S02]  /*0310*/  CS2R R12, SRZ ;  /* 0x00000000000c7805 */ /* 0x000fe4000001ff00 */
[----:B------:R-:W-:Y:S02]  /*0320*/  SHF.R.S32.HI R4, RZ, 0x6, R9 ;  /* 0x00000006ff047819 */ /* 0x000fe40000011409 */
[----:B------:R-:W-:-:S02]  /*0330*/  IADD3.X R9, R17, R10, RZ, P2, P1 ;  /* 0x0000000a11097210 */ /* 0x000fc400017e24ff */
[----:B------:R-:W-:Y:S01]  /*0340*/  IADD3.X R7, R17, R7, RZ, P3, P4 ;  /* 0x0000000711077210 */ /* 0x000fe20001fe84ff */
[----:B------:R-:W-:Y:S02]  /*0350*/  IMAD.SHL.U32 R11, R4, 0x10, RZ ;  /* 0x00000010040b7824 */ /* 0x000fe400078e00ff */
[----:B------:R-:W-:Y:S01]  /*0360*/  IMAD.MOV.U32 R10, RZ, RZ, RZ ;  /* 0x000000ffff0a7224 */ /* 0x000fe200078e00ff */
[----:B------:R-:W1:Y:S01]  /*0370*/  LDC.64 R4, c[0x0][0x238] ;  /* 0x00008e00ff047b82 */ /* 0x000e620000000a00 */
[----:B------:R-:W-:-:S04]  /*0380*/  IMAD.WIDE R8, R11, 0x4, R8 ;  /* 0x000000040b087825 */ /* 0x000fc800078e0208 */
[----:B------:R-:W-:Y:S01]  /*0390*/  IMAD.WIDE R6, R11, 0x4, R6 ;  /* 0x000000040b067825 */ /* 0x000fe200078e0206 */
[----:B------:R-:W2:Y:S04]  /*03a0*/  @!P0 LDG.E.EL R13, desc[UR4][R8.64] ;  /* 0x00000004080d8981 */ /* 0x000ea8000c2e1900 */
[----:B------:R-:W2:Y:S04]  /*03b0*/  @!P0 LDG.E.EL R12, desc[UR4][R6.64] ;  /* 0x00000004060c8981 */ /* 0x000ea8000c2e1900 */
[----:B------:R-:W3:Y:S01]  /*03c0*/  @!P0 LDG.E.EL R10, desc[UR4][R2.64] ;  /* 0x00000004020a8981 */ /* 0x000ee2000c2e1900 */
[----:B-1----:R-:W-:-:S04]  /*03d0*/  IMAD.WIDE R4, R0, 0x4, R4 ;  /* 0x0000000400047825 */ /* 0x002fc800078e0204 */
[----:B--2---:R-:W-:-:S04]  /*03e0*/  FADD R12, R12, -R13 ;  /* 0x8000000d0c0c7221 */ /* 0x004fc80000000000 */
[----:B---3--:R-:W-:Y:S01]  /*03f0*/  FFMA R13, R12, R10, R13 ;  /* 0x0000000a0c0d7223 */ /* 0x008fe2000000000d */
[----:B------:R-:W-:Y:S06]  /*0400*/  @P0 EXIT ;  /* 0x000000000000094d */ /* 0x000fec0003800000 */
[----:B------:R-:W-:Y:S01]  /*0410*/  STG.E desc[UR4][R4.64], R13 ;  /* 0x0000000d04007986 */ /* 0x000fe2000c101904 */
[----:B------:R-:W-:Y:S05]  /*0420*/  EXIT ;  /* 0x000000000000794d */ /* 0x000fea0003800000 */
.L_x_0:
[----:B------:R-:W-:-:S00]  /*0430*/  BRA `(.L_x_0) ;  /* 0xfffffffc00fc7947 */ /* 0x000fc0000383ffff */
[----:B------:R-:W-:-:S00]  /*0440*/  NOP ;  /* 0x0000000000007918 */ /* 0x000fc00000000000 */
        /* <DEDUP_REMOVED lines=11> */
.L_x_1:


//--------------------- .nv.constant0.triton_poi_fused__unsafe_index_add_mul_sub_22 --------------------------
	.section	.nv.constant0.triton_poi_fused__unsafe_index_add_mul_sub_22,"a",@progbits
	.sectionflags	@""
	.align	4
.nv.constant0.triton_poi_fused__unsafe_index_add_mul_sub_22:
	.zero		580
